//
// Generated by NVIDIA NVVM Compiler
//
// Compiler Build ID: CL-36424714
// Cuda compilation tools, release 13.0, V13.0.88
// Based on NVVM 20.0.0
//

.version 9.0
.target sm_100
.address_size 64

	// .globl	_Z12mandelKernelffffPiiiffi

.visible .entry _Z12mandelKernelffffPiiiffi(
	.param .f32 _Z12mandelKernelffffPiiiffi_param_0,
	.param .f32 _Z12mandelKernelffffPiiiffi_param_1,
	.param .f32 _Z12mandelKernelffffPiiiffi_param_2,
	.param .f32 _Z12mandelKernelffffPiiiffi_param_3,
	.param .u64 .ptr .align 1 _Z12mandelKernelffffPiiiffi_param_4,
	.param .u32 _Z12mandelKernelffffPiiiffi_param_5,
	.param .u32 _Z12mandelKernelffffPiiiffi_param_6,
	.param .f32 _Z12mandelKernelffffPiiiffi_param_7,
	.param .f32 _Z12mandelKernelffffPiiiffi_param_8,
	.param .u32 _Z12mandelKernelffffPiiiffi_param_9
)
{
	.reg .pred 	%p<7>;
	.reg .b32 	%r<22>;
	.reg .b32 	%f<20>;
	.reg .b64 	%rd<5>;

	ld.param.f32 	%f9, [_Z12mandelKernelffffPiiiffi_param_2];
	ld.param.f32 	%f10, [_Z12mandelKernelffffPiiiffi_param_3];
	ld.param.u64 	%rd1, [_Z12mandelKernelffffPiiiffi_param_4];
	ld.param.u32 	%r6, [_Z12mandelKernelffffPiiiffi_param_5];
	ld.param.u32 	%r8, [_Z12mandelKernelffffPiiiffi_param_6];
	ld.param.f32 	%f11, [_Z12mandelKernelffffPiiiffi_param_7];
	ld.param.f32 	%f12, [_Z12mandelKernelffffPiiiffi_param_8];
	ld.param.u32 	%r7, [_Z12mandelKernelffffPiiiffi_param_9];
	mov.u32 	%r10, %ctaid.x;
	mov.u32 	%r11, %ntid.x;
	mov.u32 	%r12, %tid.x;
	mad.lo.s32 	%r1, %r10, %r11, %r12;
	mov.u32 	%r13, %ctaid.y;
	mov.u32 	%r14, %ntid.y;
	mov.u32 	%r15, %tid.y;
	mad.lo.s32 	%r16, %r13, %r14, %r15;
	cvt.rn.f32.s32 	%f13, %r1;
	fma.rn.f32 	%f1, %f11, %f13, %f9;
	cvt.rn.f32.u32 	%f14, %r16;
	fma.rn.f32 	%f2, %f12, %f14, %f10;
	setp.ge.s32 	%p1, %r1, %r6;
	setp.ge.s32 	%p2, %r16, %r8;
	or.pred  	%p3, %p1, %p2;
	@%p3 bra 	$L__BB0_6;
	setp.lt.s32 	%p4, %r7, 1;
	mov.b32 	%r21, 0;
	@%p4 bra 	$L__BB0_5;
	mov.b32 	%r20, 0;
	mov.f32 	%f18, %f2;
	mov.f32 	%f19, %f1;
$L__BB0_3:
	mul.f32 	%f5, %f19, %f19;
	mul.f32 	%f6, %f18, %f18;
	add.f32 	%f15, %f5, %f6;
	setp.gt.f32 	%p5, %f15, 0f40800000;
	mov.u32 	%r21, %r20;
	@%p5 bra 	$L__BB0_5;
	sub.f32 	%f16, %f5, %f6;
	add.f32 	%f17, %f19, %f19;
	add.f32 	%f19, %f1, %f16;
	fma.rn.f32 	%f18, %f17, %f18, %f2;
	add.s32 	%r20, %r20, 1;
	setp.ne.s32 	%p6, %r20, %r7;
	mov.u32 	%r21, %r7;
	@%p6 bra 	$L__BB0_3;
$L__BB0_5:
	mad.lo.s32 	%r19, %r6, %r16, %r1;
	cvta.to.global.u64 	%rd2, %rd1;
	mul.wide.s32 	%rd3, %r19, 4;
	add.s64 	%rd4, %rd2, %rd3;
	st.global.u32 	[%rd4], %r21;
$L__BB0_6:
	ret;

}


// ===== COMPILED SASS (sm_100) =====

	.target	sm_100

	.elftype	@"ET_EXEC"


//--------------------- .note.nv.tkinfo           --------------------------
	.section	.note.nv.tkinfo,"",@"SHT_NOTE"
	.sectionflags	@"SHF_NOTE_NV_TKINFO"
	.tkinfo
        /*0018*/ 	.word	0x00000002
        /*0030*/ 	.string	""
        /*0030*/ 	.string	"ptxas"
        /*0030*/ 	.string	"Cuda compilation tools, release 13.0, V13.0.88"
        /*0030*/ 	.string	"Build cuda_13.0.r13.0/compiler.36424714_0"
        /*0030*/ 	.string	"-arch sm_100 -m 64 "



//--------------------- .note.nv.cuinfo           --------------------------
	.section	.note.nv.cuinfo,"",@"SHT_NOTE"
	.sectionflags	@"SHF_NOTE_NV_CUINFO"
        /*0018*/ 	.short	0x0002
        /*001a*/ 	.short	0x0064
        /*001c*/ 	.short	0x0082
	.zero		2


//--------------------- .nv.info                  --------------------------
	.section	.nv.info,"",@"SHT_CUDA_INFO"
	.align	4


	//----- nvinfo : EIATTR_REGCOUNT
	.align		4
        /*0000*/ 	.byte	0x04, 0x2f
        /*0002*/ 	.short	(.L_1 - .L_0)
	.align		4
.L_0:
        /*0004*/ 	.word	index@(_Z12mandelKernelffffPiiiffi)
        /*0008*/ 	.word	0x00000010


	//----- nvinfo : EIATTR_FRAME_SIZE
	.align		4
.L_1:
        /*000c*/ 	.byte	0x04, 0x11
        /*000e*/ 	.short	(.L_3 - .L_2)
	.align		4
.L_2:
        /*0010*/ 	.word	index@(_Z12mandelKernelffffPiiiffi)
        /*0014*/ 	.word	0x00000000


	//----- nvinfo : EIATTR_MIN_STACK_SIZE
	.align		4
.L_3:
        /*0018*/ 	.byte	0x04, 0x12
        /*001a*/ 	.short	(.L_5 - .L_4)
	.align		4
.L_4:
        /*001c*/ 	.word	index@(_Z12mandelKernelffffPiiiffi)
        /*0020*/ 	.word	0x00000000
.L_5:


//--------------------- .nv.compat                --------------------------
	.section	.nv.compat,"",@"SHT_CUDA_COMPAT_INFO"
	.align	4
        /*0000*/ 	.byte	0x02, 0x09, 0x00, 0x00, 0x02, 0x02, 0x01, 0x00, 0x02, 0x05, 0x05, 0x00, 0x03, 0x07, 0x01, 0x01
        /*0010*/ 	.byte	0x02, 0x03, 0x00, 0x00, 0x02, 0x06, 0x01, 0x00, 0x04, 0x0b, 0x08, 0x00, 0x01, 0x00, 0x00, 0x00
        /*0020*/ 	.byte	0x00, 0x00, 0x00, 0x00


//--------------------- .nv.info._Z12mandelKernelffffPiiiffi --------------------------
	.section	.nv.info._Z12mandelKernelffffPiiiffi,"",@"SHT_CUDA_INFO"
	.sectionflags	@""
	.align	4


	//----- nvinfo : EIATTR_CUDA_API_VERSION
	.align		4
        /*0000*/ 	.byte	0x04, 0x37
        /*0002*/ 	.short	(.L_7 - .L_6)
.L_6:
        /*0004*/ 	.word	0x00000082


	//----- nvinfo : EIATTR_KPARAM_INFO
	.align		4
.L_7:
        /*0008*/ 	.byte	0x04, 0x17
        /*000a*/ 	.short	(.L_9 - .L_8)
.L_8:
        /*000c*/ 	.word	0x00000000
        /*0010*/ 	.short	0x0009
        /*0012*/ 	.short	0x0028
        /*0014*/ 	.byte	0x00, 0xf0, 0x11, 0x00


	//----- nvinfo : EIATTR_KPARAM_INFO
	.align		4
.L_9:
        /*0018*/ 	.byte	0x04, 0x17
        /*001a*/ 	.short	(.L_11 - .L_10)
.L_10:
        /*001c*/ 	.word	0x00000000
        /*0020*/ 	.short	0x0008
        /*0022*/ 	.short	0x0024
        /*0024*/ 	.byte	0x00, 0xf0, 0x11, 0x00


	//----- nvinfo : EIATTR_KPARAM_INFO
	.align		4
.L_11:
        /*0028*/ 	.byte	0x04, 0x17
        /*002a*/ 	.short	(.L_13 - .L_12)
.L_12:
        /*002c*/ 	.word	0x00000000
        /*0030*/ 	.short	0x0007
        /*0032*/ 	.short	0x0020
        /*0034*/ 	.byte	0x00, 0xf0, 0x11, 0x00


	//----- nvinfo : EIATTR_KPARAM_INFO
	.align		4
.L_13:
        /*0038*/ 	.byte	0x04, 0x17
        /*003a*/ 	.short	(.L_15 - .L_14)
.L_14:
        /*003c*/ 	.word	0x00000000
        /*0040*/ 	.short	0x0006
        /*0042*/ 	.short	0x001c
        /*0044*/ 	.byte	0x00, 0xf0, 0x11, 0x00


	//----- nvinfo : EIATTR_KPARAM_INFO
	.align		4
.L_15:
        /*0048*/ 	.byte	0x04, 0x17
        /*004a*/ 	.short	(.L_17 - .L_16)
.L_16:
        /*004c*/ 	.word	0x00000000
        /*0050*/ 	.short	0x0005
        /*0052*/ 	.short	0x0018
        /*0054*/ 	.byte	0x00, 0xf0, 0x11, 0x00


	//----- nvinfo : EIATTR_KPARAM_INFO
	.align		4
.L_17:
        /*0058*/ 	.byte	0x04, 0x17
        /*005a*/ 	.short	(.L_19 - .L_18)
.L_18:
        /*005c*/ 	.word	0x00000000
        /*0060*/ 	.short	0x0004
        /*0062*/ 	.short	0x0010
        /*0064*/ 	.byte	0x00, 0xf5, 0x21, 0x00


	//----- nvinfo : EIATTR_KPARAM_INFO
	.align		4
.L_19:
        /*0068*/ 	.byte	0x04, 0x17
        /*006a*/ 	.short	(.L_21 - .L_20)
.L_20:
        /*006c*/ 	.word	0x00000000
        /*0070*/ 	.short	0x0003
        /*0072*/ 	.short	0x000c
        /*0074*/ 	.byte	0x00, 0xf0, 0x11, 0x00


	//----- nvinfo : EIATTR_KPARAM_INFO
	.align		4
.L_21:
        /*0078*/ 	.byte	0x04, 0x17
        /*007a*/ 	.short	(.L_23 - .L_22)
.L_22:
        /*007c*/ 	.word	0x00000000
        /*0080*/ 	.short	0x0002
        /*0082*/ 	.short	0x0008
        /*0084*/ 	.byte	0x00, 0xf0, 0x11, 0x00


	//----- nvinfo : EIATTR_KPARAM_INFO
	.align		4
.L_23:
        /*0088*/ 	.byte	0x04, 0x17
        /*008a*/ 	.short	(.L_25 - .L_24)
.L_24:
        /*008c*/ 	.word	0x00000000
        /*0090*/ 	.short	0x0001
        /*0092*/ 	.short	0x0004
        /*0094*/ 	.byte	0x00, 0xf0, 0x11, 0x00


	//----- nvinfo : EIATTR_KPARAM_INFO
	.align		4
.L_25:
        /*0098*/ 	.byte	0x04, 0x17
        /*009a*/ 	.short	(.L_27 - .L_26)
.L_26:
        /*009c*/ 	.word	0x00000000
        /*00a0*/ 	.short	0x0000
        /*00a2*/ 	.short	0x0000
        /*00a4*/ 	.byte	0x00, 0xf0, 0x11, 0x00


	//----- nvinfo : EIATTR_SPARSE_MMA_MASK
	.align		4
.L_27:
        /*00a8*/ 	.byte	0x03, 0x50
        /*00aa*/ 	.short	0x0000


	//----- nvinfo : EIATTR_MAXREG_COUNT
	.align		4
        /*00ac*/ 	.byte	0x03, 0x1b
        /*00ae*/ 	.short	0x00ff


	//----- nvinfo : EIATTR_MERCURY_ISA_VERSION
	.align		4
        /*00b0*/ 	.byte	0x03, 0x5f
        /*00b2*/ 	.short	0x0101


	//----- nvinfo : EIATTR_VRC_CTA_INIT_COUNT
	.align		4
        /*00b4*/ 	.byte	0x02, 0x4a
	.zero		1
	.zero		1


	//----- nvinfo : EIATTR_EXIT_INSTR_OFFSETS
	.align		4
        /*00b8*/ 	.byte	0x04, 0x1c
        /*00ba*/ 	.short	(.L_29 - .L_28)


	//   ....[0]....
.L_28:
        /*00bc*/ 	.word	0x00000120


	//   ....[1]....
        /*00c0*/ 	.word	0x00000310


	//----- nvinfo : EIATTR_CRS_STACK_SIZE
	.align		4
.L_29:
        /*00c4*/ 	.byte	0x04, 0x1e
        /*00c6*/ 	.short	(.L_31 - .L_30)
.L_30:
        /*00c8*/ 	.word	0x00000000


	//----- nvinfo : EIATTR_CBANK_PARAM_SIZE
	.align		4
.L_31:
        /*00cc*/ 	.byte	0x03, 0x19
        /*00ce*/ 	.short	0x002c


	//----- nvinfo : EIATTR_PARAM_CBANK
	.align		4
        /*00d0*/ 	.byte	0x04, 0x0a
        /*00d2*/ 	.short	(.L_33 - .L_32)
	.align		4
.L_32:
        /*00d4*/ 	.word	index@(.nv.constant0._Z12mandelKernelffffPiiiffi)
        /*00d8*/ 	.short	0x0380
        /*00da*/ 	.short	0x002c


	//----- nvinfo : EIATTR_SW_WAR
	.align		4
.L_33:
        /*00dc*/ 	.byte	0x04, 0x36
        /*00de*/ 	.short	(.L_35 - .L_34)
.L_34:
        /*00e0*/ 	.word	0x00000008
.L_35:


//--------------------- .nv.callgraph             --------------------------
	.section	.nv.callgraph,"",@"SHT_CUDA_CALLGRAPH"
	.align	4
	.sectionentsize	8
	.align		4
        /*0000*/ 	.word	0x00000000
	.align		4
        /*0004*/ 	.word	0xffffffff
	.align		4
        /*0008*/ 	.word	0x00000000
	.align		4
        /*000c*/ 	.word	0xfffffffe
	.align		4
        /*0010*/ 	.word	0x00000000
	.align		4
        /*0014*/ 	.word	0xfffffffd
	.align		4
        /*0018*/ 	.word	0x00000000
	.align		4
        /*001c*/ 	.word	0xfffffffc


//--------------------- .text._Z12mandelKernelffffPiiiffi --------------------------
	.section	.text._Z12mandelKernelffffPiiiffi,"ax",@progbits
	.align	128
        .global         _Z12mandelKernelffffPiiiffi
        .type           _Z12mandelKernelffffPiiiffi,@function
        .size           _Z12mandelKernelffffPiiiffi,(.L_x_4 - _Z12mandelKernelffffPiiiffi)
        .other          _Z12mandelKernelffffPiiiffi,@"STO_CUDA_ENTRY STV_DEFAULT"
_Z12mandelKernelffffPiiiffi:
.text._Z12mandelKernelffffPiiiffi:
[----:B------:R-:W-:Y:S01]  /*0000*/  LDC R1, c[0x0][0x37c] ;  /* 0x0000df00ff017b82 */ /* 0x000fe20000000800 */
[----:B------:R-:W0:Y:S07]  /*0010*/  S2R R2, SR_TID.Y ;  /* 0x0000000000027919 */ /* 0x000e2e0000002200 */
[----:B------:R-:W1:Y:S01]  /*0020*/  LDC R0, c[0x0][0x360] ;  /* 0x0000d800ff007b82 */ /* 0x000e620000000800 */
[----:B------:R-:W2:Y:S01]  /*0030*/  LDCU.64 UR8, c[0x0][0x398] ;  /* 0x00007300ff0877ac */ /* 0x000ea20008000a00 */
[----:B------:R-:W1:Y:S01]  /*0040*/  S2R R3, SR_TID.X ;  /* 0x0000000000037919 */ /* 0x000e620000002100 */
[----:B------:R-:W3:Y:S05]  /*0050*/  LDCU.64 UR6, c[0x0][0x3a0] ;  /* 0x00007400ff0677ac */ /* 0x000eea0008000a00 */
[----:B------:R-:W0:Y:S08]  /*0060*/  S2UR UR5, SR_CTAID.Y ;  /* 0x00000000000579c3 */ /* 0x000e300000002600 */
[----:B------:R-:W0:Y:S08]  /*0070*/  LDC R5, c[0x0][0x364] ;  /* 0x0000d900ff057b82 */ /* 0x000e300000000800 */
[----:B------:R-:W1:Y:S08]  /*0080*/  S2UR UR4, SR_CTAID.X ;  /* 0x00000000000479c3 */ /* 0x000e700000002500 */
[----:B------:R-:W3:Y:S01]  /*0090*/  LDC.64 R6, c[0x0][0x388] ;  /* 0x0000e200ff067b82 */ /* 0x000ee20000000a00 */
[----:B0-----:R-:W-:-:S05]  /*00a0*/  IMAD R5, R5, UR5, R2 ;  /* 0x0000000505057c24 */ /* 0x001fca000f8e0202 */
[----:B--2---:R-:W-:Y:S02]  /*00b0*/  ISETP.GE.AND P0, PT, R5, UR9, PT ;  /* 0x0000000905007c0c */ /* 0x004fe4000bf06270 */
[----:B------:R-:W-:Y:S01]  /*00c0*/  I2FP.F32.U32 R2, R5 ;  /* 0x0000000500027245 */ /* 0x000fe20000201000 */
[----:B-1----:R-:W-:-:S05]  /*00d0*/  IMAD R0, R0, UR4, R3 ;  /* 0x0000000400007c24 */ /* 0x002fca000f8e0203 */
[----:B------:R-:W-:Y:S02]  /*00e0*/  ISETP.GE.OR P0, PT, R0, UR8, P0 ;  /* 0x0000000800007c0c */ /* 0x000fe40008706670 */
[----:B------:R-:W-:Y:S01]  /*00f0*/  I2FP.F32.S32 R3, R0 ;  /* 0x0000000000037245 */ /* 0x000fe20000201400 */
[----:B---3--:R-:W-:-:S04]  /*0100*/  FFMA R2, R2, UR7, R7 ;  /* 0x0000000702027c23 */ /* 0x008fc80008000007 */
[----:B------:R-:W-:-:S06]  /*0110*/  FFMA R3, R3, UR6, R6 ;  /* 0x0000000603037c23 */ /* 0x000fcc0008000006 */
[----:B------:R-:W-:Y:S05]  /*0120*/  @P0 EXIT ;  /* 0x000000000000094d */ /* 0x000fea0003800000 */
[----:B------:R-:W0:Y:S01]  /*0130*/  LDCU UR6, c[0x0][0x3a8] ;  /* 0x00007500ff0677ac */ /* 0x000e220008000800 */
[----:B------:R-:W-:Y:S01]  /*0140*/  HFMA2 R7, -RZ, RZ, 0, 0 ;  /* 0x00000000ff077431 */ /* 0x000fe200000001ff */
[----:B------:R-:W1:Y:S01]  /*0150*/  LDCU.64 UR4, c[0x0][0x358] ;  /* 0x00006b00ff0477ac */ /* 0x000e620008000a00 */
[----:B0-----:R-:W-:-:S09]  /*0160*/  UISETP.GE.AND UP0, UPT, UR6, 0x1, UPT ;  /* 0x000000010600788c */ /* 0x001fd2000bf06270 */
[----:B-1----:R-:W-:Y:S05]  /*0170*/  BRA.U !UP0, `(.L_x_0) ;  /* 0x0000000108507547 */ /* 0x002fea000b800000 */
[----:B------:R-:W-:Y:S01]  /*0180*/  BSSY.RECONVERGENT B0, `(.L_x_0) ;  /* 0x0000013000007945 */ /* 0x000fe20003800200 */
[----:B------:R-:W-:Y:S01]  /*0190*/  MOV R7, RZ ;  /* 0x000000ff00077202 */ /* 0x000fe20000000f00 */
[----:B------:R-:W0:Y:S01]  /*01a0*/  LDCU UR6, c[0x0][0x3a8] ;  /* 0x00007500ff0677ac */ /* 0x000e220008000800 */
[----:B------:R-:W-:Y:S02]  /*01b0*/  MOV R9, R2 ;  /* 0x0000000200097202 */ /* 0x000fe40000000f00 */
[----:B------:R-:W-:Y:S01]  /*01c0*/  MOV R4, R3 ;  /* 0x0000000300047202 */ /* 0x000fe20000000f00 */
[----:B------:R-:W1:Y:S06]  /*01d0*/  LDCU UR7, c[0x0][0x3a8] ;  /* 0x00007500ff0777ac */ /* 0x000e6c0008000800 */
.L_x_2:
[----:B------:R-:W-:Y:S01]  /*01e0*/  FMUL R6, R4, R4 ;  /* 0x0000000404067220 */ /* 0x000fe20000400000 */
[----:B------:R-:W-:-:S04]  /*01f0*/  FMUL R13, R9, R9 ;  /* 0x00000009090d7220 */ /* 0x000fc80000400000 */
[----:B------:R-:W-:-:S05]  /*0200*/  FADD R8, R6, R13 ;  /* 0x0000000d06087221 */ /* 0x000fca0000000000 */
[----:B------:R-:W-:-:S13]  /*0210*/  FSETP.GT.AND P0, PT, R8, 4, PT ;  /* 0x408000000800780b */ /* 0x000fda0003f04000 */
[----:B------:R-:W-:Y:S05]  /*0220*/  @P0 BRA `(.L_x_1) ;  /* 0x0000000000200947 */ /* 0x000fea0003800000 */
[----:B------:R-:W-:Y:S01]  /*0230*/  IADD3 R7, PT, PT, R7, 0x1, RZ ;  /* 0x0000000107077810 */ /* 0x000fe20007ffe0ff */
[----:B------:R-:W-:Y:S01]  /*0240*/  FADD R11, R4, R4 ;  /* 0x00000004040b7221 */ /* 0x000fe20000000000 */
[----:B------:R-:W-:Y:S02]  /*0250*/  FADD R4, R6, -R13 ;  /* 0x8000000d06047221 */ /* 0x000fe40000000000 */
[----:B-1----:R-:W-:Y:S01]  /*0260*/  ISETP.NE.AND P0, PT, R7, UR7, PT ;  /* 0x0000000707007c0c */ /* 0x002fe2000bf05270 */
[----:B------:R-:W-:Y:S01]  /*0270*/  FFMA R9, R11, R9, R2 ;  /* 0x000000090b097223 */ /* 0x000fe20000000002 */
[----:B------:R-:W-:-:S11]  /*0280*/  FADD R4, R3, R4 ;  /* 0x0000000403047221 */ /* 0x000fd60000000000 */
[----:B------:R-:W-:Y:S05]  /*0290*/  @P0 BRA `(.L_x_2) ;  /* 0xfffffffc00d00947 */ /* 0x000fea000383ffff */
[----:B0-----:R-:W-:-:S07]  /*02a0*/  MOV R7, UR6 ;  /* 0x0000000600077c02 */ /* 0x001fce0008000f00 */
.L_x_1:
[----:B01----:R-:W-:Y:S05]  /*02b0*/  BSYNC.RECONVERGENT B0 ;  /* 0x0000000000007941 */ /* 0x003fea0003800200 */
.L_x_0:
[----:B------:R-:W0:Y:S01]  /*02c0*/  LDC.64 R2, c[0x0][0x390] ;  /* 0x0000e400ff027b82 */ /* 0x000e220000000a00 */
[----:B------:R-:W1:Y:S02]  /*02d0*/  LDCU UR8, c[0x0][0x398] ;  /* 0x00007300ff0877ac */ /* 0x000e640008000800 */
[----:B-1----:R-:W-:-:S04]  /*02e0*/  IMAD R5, R5, UR8, R0 ;  /* 0x0000000805057c24 */ /* 0x002fc8000f8e0200 */
[----:B0-----:R-:W-:-:S05]  /*02f0*/  IMAD.WIDE R2, R5, 0x4, R2 ;  /* 0x0000000405027825 */ /* 0x001fca00078e0202 */
[----:B------:R-:W-:Y:S01]  /*0300*/  STG.E desc[UR4][R2.64], R7 ;  /* 0x0000000702007986 */ /* 0x000fe2000c101904 */
[----:B------:R-:W-:Y:S05]  /*0310*/  EXIT ;  /* 0x000000000000794d */ /* 0x000fea0003800000 */
.L_x_3:
[----:B------:R-:W-:-:S00]  /*0320*/  BRA `(.L_x_3) ;  /* 0xfffffffc00fc7947 */ /* 0x000fc0000383ffff */
[----:B------:R-:W-:-:S00]  /*0330*/  NOP ;  /* 0x0000000000007918 */ /* 0x000fc00000000000 */
        /* <DEDUP_REMOVED lines=12> */
.L_x_4:


//--------------------- .nv.shared.reserved.0     --------------------------
	.section	.nv.shared.reserved.0,"aw",@nobits
	.weak		__nv_reservedSMEM_offset_0_alias
	.size		__nv_reservedSMEM_offset_0_alias, 0, 64
	.other		__nv_reservedSMEM_offset_0_alias,@"STO_CUDA_RESERVED_SHARED STV_DEFAULT"
__nv_reservedSMEM_offset_0_alias:
	.zero		0
	.zero		64


//--------------------- .nv.constant0._Z12mandelKernelffffPiiiffi --------------------------
	.section	.nv.constant0._Z12mandelKernelffffPiiiffi,"a",@progbits
	.sectionflags	@""
	.align	4
.nv.constant0._Z12mandelKernelffffPiiiffi:
	.zero		940


//--------------------- SYMBOLS --------------------------

	.type		.nv.reservedSmem.offset0,@object
	.size		.nv.reservedSmem.offset0,0x4
